//
// Generated by NVIDIA NVVM Compiler
//
// Compiler Build ID: CL-36424714
// Cuda compilation tools, release 13.0, V13.0.88
// Based on NVVM 20.0.0
//

.version 9.0
.target sm_100
.address_size 64

	// .globl	_Z12helloFromGPUv
.extern .func  (.param .b32 func_retval0) vprintf
(
	.param .b64 vprintf_param_0,
	.param .b64 vprintf_param_1
)
;
.global .align 1 .b8 $str[52] = {104, 101, 108, 108, 111, 32, 119, 111, 114, 108, 100, 32, 102, 114, 111, 109, 32, 71, 80, 85, 44, 32, 98, 108, 111, 99, 107, 73, 100, 120, 46, 120, 61, 37, 100, 32, 116, 104, 114, 101, 97, 100, 73, 100, 120, 46, 120, 61, 37, 100, 10};
.global .align 1 .b8 $str$1[78] = {98, 108, 111, 99, 107, 73, 100, 120, 44, 32, 116, 104, 114, 101, 97, 100, 73, 100, 120, 32, 40, 37, 100, 44, 32, 37, 100, 44, 32, 37, 100, 44, 32, 37, 100, 41, 32, 103, 114, 105, 100, 109, 40, 37, 100, 44, 32, 37, 100, 44, 32, 37, 100, 41, 44, 32, 98, 108, 111, 99, 107, 68, 105, 109, 40, 37, 100, 44, 32, 37, 100, 44, 32, 37, 100, 41, 10};

.visible .entry _Z12helloFromGPUv()
{
	.local .align 8 .b8 	__local_depot0[8];
	.reg .b64 	%SP;
	.reg .b64 	%SPL;
	.reg .b32 	%r<5>;
	.reg .b64 	%rd<5>;

	mov.u64 	%SPL, __local_depot0;
	cvta.local.u64 	%SP, %SPL;
	add.u64 	%rd1, %SP, 0;
	add.u64 	%rd2, %SPL, 0;
	mov.u32 	%r1, %ctaid.x;
	mov.u32 	%r2, %tid.x;
	st.local.v2.u32 	[%rd2], {%r1, %r2};
	mov.u64 	%rd3, $str;
	cvta.global.u64 	%rd4, %rd3;
	{ // callseq 0, 0
	.param .b64 param0;
	st.param.b64 	[param0], %rd4;
	.param .b64 param1;
	st.param.b64 	[param1], %rd1;
	.param .b32 retval0;
	call.uni (retval0), 
	vprintf, 
	(
	param0, 
	param1
	);
	ld.param.b32 	%r3, [retval0];
	} // callseq 0
	ret;

}
	// .globl	_Z7dimTestv
.visible .entry _Z7dimTestv()
{
	.local .align 8 .b8 	__local_depot1[40];
	.reg .b64 	%SP;
	.reg .b64 	%SPL;
	.reg .b32 	%r<13>;
	.reg .b64 	%rd<5>;

	mov.u64 	%SPL, __local_depot1;
	cvta.local.u64 	%SP, %SPL;
	add.u64 	%rd1, %SP, 0;
	add.u64 	%rd2, %SPL, 0;
	mov.u32 	%r1, %ctaid.x;
	mov.u32 	%r2, %ctaid.y;
	mov.u32 	%r3, %tid.x;
	mov.u32 	%r4, %tid.y;
	mov.u32 	%r5, %nctaid.x;
	mov.u32 	%r6, %nctaid.y;
	mov.u32 	%r7, %nctaid.z;
	mov.u32 	%r8, %ntid.x;
	mov.u32 	%r9, %ntid.y;
	mov.u32 	%r10, %ntid.z;
	st.local.v2.u32 	[%rd2], {%r1, %r2};
	st.local.v2.u32 	[%rd2+8], {%r3, %r4};
	st.local.v2.u32 	[%rd2+16], {%r5, %r6};
	st.local.v2.u32 	[%rd2+24], {%r7, %r8};
	st.local.v2.u32 	[%rd2+32], {%r9, %r10};
	mov.u64 	%rd3, $str$1;
	cvta.global.u64 	%rd4, %rd3;
	{ // callseq 1, 0
	.param .b64 param0;
	st.param.b64 	[param0], %rd4;
	.param .b64 param1;
	st.param.b64 	[param1], %rd1;
	.param .b32 retval0;
	call.uni (retval0), 
	vprintf, 
	(
	param0, 
	param1
	);
	ld.param.b32 	%r11, [retval0];
	} // callseq 1
	ret;

}


// ===== COMPILED SASS (sm_100) =====

	.target	sm_100

	.elftype	@"ET_EXEC"


//--------------------- .note.nv.tkinfo           --------------------------
	.section	.note.nv.tkinfo,"",@"SHT_NOTE"
	.sectionflags	@"SHF_NOTE_NV_TKINFO"
	.tkinfo
        /*0018*/ 	.word	0x00000002
        /*0030*/ 	.string	""
        /*0030*/ 	.string	"ptxas"
        /*0030*/ 	.string	"Cuda compilation tools, release 13.0, V13.0.88"
        /*0030*/ 	.string	"Build cuda_13.0.r13.0/compiler.36424714_0"
        /*0030*/ 	.string	"-arch sm_100 -m 64 "



//--------------------- .note.nv.cuinfo           --------------------------
	.section	.note.nv.cuinfo,"",@"SHT_NOTE"
	.sectionflags	@"SHF_NOTE_NV_CUINFO"
        /*0018*/ 	.short	0x0002
        /*001a*/ 	.short	0x0064
        /*001c*/ 	.short	0x0082
	.zero		2


//--------------------- .nv.info                  --------------------------
	.section	.nv.info,"",@"SHT_CUDA_INFO"
	.align	4


	//----- nvinfo : EIATTR_REGCOUNT
	.align		4
        /*0000*/ 	.byte	0x04, 0x2f
        /*0002*/ 	.short	(.L_3 - .L_2)
	.align		4
.L_2:
        /*0004*/ 	.word	index@(_Z12helloFromGPUv)
        /*0008*/ 	.word	0x00000018


	//----- nvinfo : EIATTR_FRAME_SIZE
	.align		4
.L_3:
        /*000c*/ 	.byte	0x04, 0x11
        /*000e*/ 	.short	(.L_5 - .L_4)
	.align		4
.L_4:
        /*0010*/ 	.word	index@(_Z12helloFromGPUv)
        /*0014*/ 	.word	0x00000008


	//----- nvinfo : EIATTR_REGCOUNT
	.align		4
.L_5:
        /*0018*/ 	.byte	0x04, 0x2f
        /*001a*/ 	.short	(.L_7 - .L_6)
	.align		4
.L_6:
        /*001c*/ 	.word	index@(_Z7dimTestv)
        /*0020*/ 	.word	0x00000018


	//----- nvinfo : EIATTR_FRAME_SIZE
	.align		4
.L_7:
        /*0024*/ 	.byte	0x04, 0x11
        /*0026*/ 	.short	(.L_9 - .L_8)
	.align		4
.L_8:
        /*0028*/ 	.word	index@(_Z7dimTestv)
        /*002c*/ 	.word	0x00000028


	//----- nvinfo : EIATTR_MIN_STACK_SIZE
	.align		4
.L_9:
        /*0030*/ 	.byte	0x04, 0x12
        /*0032*/ 	.short	(.L_11 - .L_10)
	.align		4
.L_10:
        /*0034*/ 	.word	index@(_Z7dimTestv)
        /*0038*/ 	.word	0x00000028


	//----- nvinfo : EIATTR_MIN_STACK_SIZE
	.align		4
.L_11:
        /*003c*/ 	.byte	0x04, 0x12
        /*003e*/ 	.short	(.L_13 - .L_12)
	.align		4
.L_12:
        /*0040*/ 	.word	index@(_Z12helloFromGPUv)
        /*0044*/ 	.word	0x00000008
.L_13:


//--------------------- .nv.compat                --------------------------
	.section	.nv.compat,"",@"SHT_CUDA_COMPAT_INFO"
	.align	4
        /*0000*/ 	.byte	0x02, 0x09, 0x00, 0x00, 0x02, 0x02, 0x01, 0x00, 0x02, 0x05, 0x05, 0x00, 0x03, 0x07, 0x01, 0x01
        /*0010*/ 	.byte	0x02, 0x03, 0x00, 0x00, 0x02, 0x06, 0x01, 0x00, 0x04, 0x0b, 0x08, 0x00, 0x09, 0x00, 0x00, 0x00
        /*0020*/ 	.byte	0x00, 0x00, 0x00, 0x00


//--------------------- .nv.info._Z7dimTestv      --------------------------
	.section	.nv.info._Z7dimTestv,"",@"SHT_CUDA_INFO"
	.sectionflags	@""
	.align	4


	//----- nvinfo : EIATTR_CUDA_API_VERSION
	.align		4
        /*0000*/ 	.byte	0x04, 0x37
        /*0002*/ 	.short	(.L_15 - .L_14)
.L_14:
        /*0004*/ 	.word	0x00000082


	//----- nvinfo : EIATTR_SPARSE_MMA_MASK
	.align		4
.L_15:
        /*0008*/ 	.byte	0x03, 0x50
        /*000a*/ 	.short	0x0000


	//----- nvinfo : EIATTR_MAXREG_COUNT
	.align		4
        /*000c*/ 	.byte	0x03, 0x1b
        /*000e*/ 	.short	0x00ff


	//----- nvinfo : EIATTR_EXTERNS
	.align		4
        /*0010*/ 	.byte	0x04, 0x0f
        /*0012*/ 	.short	(.L_17 - .L_16)


	//   ....[0]....
	.align		4
.L_16:
        /*0014*/ 	.word	index@(vprintf)


	//----- nvinfo : EIATTR_MERCURY_ISA_VERSION
	.align		4
.L_17:
        /*0018*/ 	.byte	0x03, 0x5f
        /*001a*/ 	.short	0x0101


	//----- nvinfo : EIATTR_VRC_CTA_INIT_COUNT
	.align		4
        /*001c*/ 	.byte	0x02, 0x4a
	.zero		1
	.zero		1


	//----- nvinfo : EIATTR_SYSCALL_OFFSETS
	.align		4
        /*0020*/ 	.byte	0x04, 0x46
        /*0022*/ 	.short	(.L_19 - .L_18)


	//   ....[0]....
.L_18:
        /*0024*/ 	.word	0x000001b0


	//----- nvinfo : EIATTR_EXIT_INSTR_OFFSETS
	.align		4
.L_19:
        /*0028*/ 	.byte	0x04, 0x1c
        /*002a*/ 	.short	(.L_21 - .L_20)


	//   ....[0]....
.L_20:
        /*002c*/ 	.word	0x000001c0


	//----- nvinfo : EIATTR_SW_WAR
	.align		4
.L_21:
        /*0030*/ 	.byte	0x04, 0x36
        /*0032*/ 	.short	(.L_23 - .L_22)
.L_22:
        /*0034*/ 	.word	0x00000008
.L_23:


//--------------------- .nv.info._Z12helloFromGPUv --------------------------
	.section	.nv.info._Z12helloFromGPUv,"",@"SHT_CUDA_INFO"
	.sectionflags	@""
	.align	4


	//----- nvinfo : EIATTR_CUDA_API_VERSION
	.align		4
        /*0000*/ 	.byte	0x04, 0x37
        /*0002*/ 	.short	(.L_25 - .L_24)
.L_24:
        /*0004*/ 	.word	0x00000082


	//----- nvinfo : EIATTR_SPARSE_MMA_MASK
	.align		4
.L_25:
        /*0008*/ 	.byte	0x03, 0x50
        /*000a*/ 	.short	0x0000


	//----- nvinfo : EIATTR_MAXREG_COUNT
	.align		4
        /*000c*/ 	.byte	0x03, 0x1b
        /*000e*/ 	.short	0x00ff


	//----- nvinfo : EIATTR_EXTERNS
	.align		4
        /*0010*/ 	.byte	0x04, 0x0f
        /*0012*/ 	.short	(.L_27 - .L_26)


	//   ....[0]....
	.align		4
.L_26:
        /*0014*/ 	.word	index@(vprintf)


	//----- nvinfo : EIATTR_MERCURY_ISA_VERSION
	.align		4
.L_27:
        /*0018*/ 	.byte	0x03, 0x5f
        /*001a*/ 	.short	0x0101


	//----- nvinfo : EIATTR_VRC_CTA_INIT_COUNT
	.align		4
        /*001c*/ 	.byte	0x02, 0x4a
	.zero		1
	.zero		1


	//----- nvinfo : EIATTR_SYSCALL_OFFSETS
	.align		4
        /*0020*/ 	.byte	0x04, 0x46
        /*0022*/ 	.short	(.L_29 - .L_28)


	//   ....[0]....
.L_28:
        /*0024*/ 	.word	0x000000f0


	//----- nvinfo : EIATTR_EXIT_INSTR_OFFSETS
	.align		4
.L_29:
        /*0028*/ 	.byte	0x04, 0x1c
        /*002a*/ 	.short	(.L_31 - .L_30)


	//   ....[0]....
.L_30:
        /*002c*/ 	.word	0x00000100


	//----- nvinfo : EIATTR_SW_WAR
	.align		4
.L_31:
        /*0030*/ 	.byte	0x04, 0x36
        /*0032*/ 	.short	(.L_33 - .L_32)
.L_32:
        /*0034*/ 	.word	0x00000008
.L_33:


//--------------------- .nv.callgraph             --------------------------
	.section	.nv.callgraph,"",@"SHT_CUDA_CALLGRAPH"
	.align	4
	.sectionentsize	8
	.align		4
        /*0000*/ 	.word	0x00000000
	.align		4
        /*0004*/ 	.word	0xffffffff
	.align		4
        /*0008*/ 	.word	index@(_Z7dimTestv)
	.align		4
        /*000c*/ 	.word	index@(vprintf)
	.align		4
        /*0010*/ 	.word	index@(_Z12helloFromGPUv)
	.align		4
        /*0014*/ 	.word	index@(vprintf)
	.align		4
        /*0018*/ 	.word	0x00000000
	.align		4
        /*001c*/ 	.word	0xfffffffe
	.align		4
        /*0020*/ 	.word	0x00000000
	.align		4
        /*0024*/ 	.word	0xfffffffd
	.align		4
        /*0028*/ 	.word	0x00000000
	.align		4
        /*002c*/ 	.word	0xfffffffc


//--------------------- .nv.constant4             --------------------------
	.section	.nv.constant4,"a",@progbits
	.align	8
	.align		8
.nv.constant4:
        /*0000*/ 	.dword	vprintf
	.align		8
        /*0008*/ 	.dword	$str
	.align		8
        /*0010*/ 	.dword	$str$1


//--------------------- .text._Z7dimTestv         --------------------------
	.section	.text._Z7dimTestv,"ax",@progbits
	.align	128
        .global         _Z7dimTestv
        .type           _Z7dimTestv,@function
        .size           _Z7dimTestv,(.L_x_4 - _Z7dimTestv)
        .other          _Z7dimTestv,@"STO_CUDA_ENTRY STV_DEFAULT"
_Z7dimTestv:
.text._Z7dimTestv:
[----:B------:R-:W0:Y:S01]  /*0000*/  LDC R1, c[0x0][0x37c] ;  /* 0x0000df00ff017b82 */ /* 0x000e220000000800 */
[----:B------:R-:W1:Y:S01]  /*0010*/  S2R R8, SR_CTAID.X ;  /* 0x0000000000087919 */ /* 0x000e620000002500 */
[----:B------:R-:W2:Y:S06]  /*0020*/  LDCU UR5, c[0x0][0x2fc] ;  /* 0x00005f80ff0577ac */ /* 0x000eac0008000800 */
[----:B------:R-:W3:Y:S01]  /*0030*/  LDC R12, c[0x0][0x370] ;  /* 0x0000dc00ff0c7b82 */ /* 0x000ee20000000800 */
[----:B0-----:R-:W-:Y:S01]  /*0040*/  VIADD R1, R1, 0xffffffd8 ;  /* 0xffffffd801017836 */ /* 0x001fe20000000000 */
[----:B------:R-:W1:Y:S01]  /*0050*/  S2R R9, SR_CTAID.Y ;  /* 0x0000000000097919 */ /* 0x000e620000002600 */
[----:B------:R-:W-:Y:S01]  /*0060*/  MOV R0, 0x0 ;  /* 0x0000000000007802 */ /* 0x000fe20000000f00 */
[----:B------:R-:W0:Y:S01]  /*0070*/  LDCU UR4, c[0x0][0x2f8] ;  /* 0x00005f00ff0477ac */ /* 0x000e220008000800 */
[----:B------:R-:W4:Y:S03]  /*0080*/  S2R R10, SR_TID.X ;  /* 0x00000000000a7919 */ /* 0x000f260000002100 */
[----:B------:R-:W3:Y:S01]  /*0090*/  LDC R13, c[0x0][0x374] ;  /* 0x0000dd00ff0d7b82 */ /* 0x000ee20000000800 */
[----:B------:R-:W5:Y:S01]  /*00a0*/  LDCU.64 UR6, c[0x4][0x10] ;  /* 0x01000200ff0677ac */ /* 0x000f620008000a00 */
[----:B------:R-:W4:Y:S06]  /*00b0*/  S2R R11, SR_TID.Y ;  /* 0x00000000000b7919 */ /* 0x000f2c0000002200 */
[----:B------:R-:W4:Y:S01]  /*00c0*/  LDC R14, c[0x0][0x378] ;  /* 0x0000de00ff0e7b82 */ /* 0x000f220000000800 */
[----:B0-----:R-:W-:-:S07]  /*00d0*/  IADD3 R6, P0, PT, R1, UR4, RZ ;  /* 0x0000000401067c10 */ /* 0x001fce000ff1e0ff */
[----:B------:R-:W0:Y:S01]  /*00e0*/  LDC R15, c[0x0][0x360] ;  /* 0x0000d800ff0f7b82 */ /* 0x000e220000000800 */
[----:B-----5:R-:W-:Y:S01]  /*00f0*/  IMAD.U32 R4, RZ, RZ, UR6 ;  /* 0x00000006ff047e24 */ /* 0x020fe2000f8e00ff */
[----:B------:R-:W-:Y:S01]  /*0100*/  MOV R5, UR7 ;  /* 0x0000000700057c02 */ /* 0x000fe20008000f00 */
[----:B--2---:R-:W-:-:S05]  /*0110*/  IMAD.X R7, RZ, RZ, UR5, P0 ;  /* 0x00000005ff077e24 */ /* 0x004fca00080e06ff */
[----:B------:R-:W2:Y:S01]  /*0120*/  LDC R16, c[0x0][0x364] ;  /* 0x0000d900ff107b82 */ /* 0x000ea20000000800 */
[----:B---3--:R3:W-:Y:S04]  /*0130*/  STL.64 [R1+0x10], R12 ;  /* 0x0000100c01007387 */ /* 0x0087e80000100a00 */
[----:B-1----:R3:W-:Y:S03]  /*0140*/  STL.64 [R1], R8 ;  /* 0x0000000801007387 */ /* 0x0027e60000100a00 */
[----:B------:R-:W2:Y:S01]  /*0150*/  LDC R17, c[0x0][0x368] ;  /* 0x0000da00ff117b82 */ /* 0x000ea20000000800 */
[----:B----4-:R3:W-:Y:S04]  /*0160*/  STL.64 [R1+0x8], R10 ;  /* 0x0000080a01007387 */ /* 0x0107e80000100a00 */
[----:B0-----:R3:W-:Y:S03]  /*0170*/  STL.64 [R1+0x18], R14 ;  /* 0x0000180e01007387 */ /* 0x0017e60000100a00 */
[----:B------:R3:W0:Y:S01]  /*0180*/  LDC.64 R2, c[0x4][R0] ;  /* 0x0100000000027b82 */ /* 0x0006220000000a00 */
[----:B--2---:R3:W-:Y:S02]  /*0190*/  STL.64 [R1+0x20], R16 ;  /* 0x0000201001007387 */ /* 0x0047e40000100a00 */
[----:B------:R-:W-:-:S07]  /*01a0*/  LEPC R20, `(.L_x_0) ;  /* 0x000000001014794e */ /* 0x000fce0000000000 */
[----:B0--3--:R-:W-:Y:S05]  /*01b0*/  CALL.ABS.NOINC R2 ;  /* 0x0000000002007343 */ /* 0x009fea0003c00000 */
.L_x_0:
[----:B------:R-:W-:Y:S05]  /*01c0*/  EXIT ;  /* 0x000000000000794d */ /* 0x000fea0003800000 */
.L_x_1:
[----:B------:R-:W-:-:S00]  /*01d0*/  BRA `(.L_x_1) ;  /* 0xfffffffc00fc7947 */ /* 0x000fc0000383ffff */
[----:B------:R-:W-:-:S00]  /*01e0*/  NOP ;  /* 0x0000000000007918 */ /* 0x000fc00000000000 */
        /* <DEDUP_REMOVED lines=9> */
.L_x_4:


//--------------------- .text._Z12helloFromGPUv   --------------------------
	.section	.text._Z12helloFromGPUv,"ax",@progbits
	.align	128
        .global         _Z12helloFromGPUv
        .type           _Z12helloFromGPUv,@function
        .size           _Z12helloFromGPUv,(.L_x_5 - _Z12helloFromGPUv)
        .other          _Z12helloFromGPUv,@"STO_CUDA_ENTRY STV_DEFAULT"
_Z12helloFromGPUv:
.text._Z12helloFromGPUv:
[----:B------:R-:W0:Y:S01]  /*0000*/  LDC R1, c[0x0][0x37c] ;  /* 0x0000df00ff017b82 */ /* 0x000e220000000800 */
[----:B------:R-:W1:Y:S01]  /*0010*/  S2R R8, SR_CTAID.X ;  /* 0x0000000000087919 */ /* 0x000e620000002500 */
[----:B0-----:R-:W-:Y:S01]  /*0020*/  VIADD R1, R1, 0xfffffff8 ;  /* 0xfffffff801017836 */ /* 0x001fe20000000000 */
[----:B------:R-:W-:Y:S01]  /*0030*/  MOV R0, 0x0 ;  /* 0x0000000000007802 */ /* 0x000fe20000000f00 */
[----:B------:R-:W0:Y:S01]  /*0040*/  LDCU UR4, c[0x0][0x2f8] ;  /* 0x00005f00ff0477ac */ /* 0x000e220008000800 */
[----:B------:R-:W1:Y:S03]  /*0050*/  S2R R9, SR_TID.X ;  /* 0x0000000000097919 */ /* 0x000e660000002100 */
[----:B------:R2:W3:Y:S01]  /*0060*/  LDC.64 R2, c[0x4][R0] ;  /* 0x0100000000027b82 */ /* 0x0004e20000000a00 */
[----:B------:R-:W4:Y:S01]  /*0070*/  LDCU.64 UR6, c[0x4][0x8] ;  /* 0x01000100ff0677ac */ /* 0x000f220008000a00 */
[----:B------:R-:W5:Y:S01]  /*0080*/  LDCU UR5, c[0x0][0x2fc] ;  /* 0x00005f80ff0577ac */ /* 0x000f620008000800 */
[----:B0-----:R-:W-:Y:S01]  /*0090*/  IADD3 R6, P0, PT, R1, UR4, RZ ;  /* 0x0000000401067c10 */ /* 0x001fe2000ff1e0ff */
[----:B----4-:R-:W-:Y:S01]  /*00a0*/  IMAD.U32 R4, RZ, RZ, UR6 ;  /* 0x00000006ff047e24 */ /* 0x010fe2000f8e00ff */
[----:B------:R-:W-:-:S03]  /*00b0*/  MOV R5, UR7 ;  /* 0x0000000700057c02 */ /* 0x000fc60008000f00 */
[----:B-----5:R-:W-:Y:S01]  /*00c0*/  IMAD.X R7, RZ, RZ, UR5, P0 ;  /* 0x00000005ff077e24 */ /* 0x020fe200080e06ff */
[----:B-1----:R2:W-:Y:S07]  /*00d0*/  STL.64 [R1], R8 ;  /* 0x0000000801007387 */ /* 0x0025ee0000100a00 */
[----:B------:R-:W-:-:S07]  /*00e0*/  LEPC R20, `(.L_x_2) ;  /* 0x000000001014794e */ /* 0x000fce0000000000 */
[----:B--23--:R-:W-:Y:S05]  /*00f0*/  CALL.ABS.NOINC R2 ;  /* 0x0000000002007343 */ /* 0x00cfea0003c00000 */
.L_x_2:
[----:B------:R-:W-:Y:S05]  /*0100*/  EXIT ;  /* 0x000000000000794d */ /* 0x000fea0003800000 */
.L_x_3:
        /* <DEDUP_REMOVED lines=15> */
.L_x_5:


//--------------------- .nv.global.init           --------------------------
	.section	.nv.global.init,"aw",@progbits
.nv.global.init:
	.type		$str,@object
	.size		$str,($str$1 - $str)
$str:
        /*0000*/ 	.byte	0x68, 0x65, 0x6c, 0x6c, 0x6f, 0x20, 0x77, 0x6f, 0x72, 0x6c, 0x64, 0x20, 0x66, 0x72, 0x6f, 0x6d
        /*0010*/ 	.byte	0x20, 0x47, 0x50, 0x55, 0x2c, 0x20, 0x62, 0x6c, 0x6f, 0x63, 0x6b, 0x49, 0x64, 0x78, 0x2e, 0x78
        /*0020*/ 	.byte	0x3d, 0x25, 0x64, 0x20, 0x74, 0x68, 0x72, 0x65, 0x61, 0x64, 0x49, 0x64, 0x78, 0x2e, 0x78, 0x3d
        /*0030*/ 	.byte	0x25, 0x64, 0x0a, 0x00
	.type		$str$1,@object
	.size		$str$1,(.L_1 - $str$1)
$str$1:
        /*0034*/ 	.byte	0x62, 0x6c, 0x6f, 0x63, 0x6b, 0x49, 0x64, 0x78, 0x2c, 0x20, 0x74, 0x68, 0x72, 0x65, 0x61, 0x64
        /*0044*/ 	.byte	0x49, 0x64, 0x78, 0x20, 0x28, 0x25, 0x64, 0x2c, 0x20, 0x25, 0x64, 0x2c, 0x20, 0x25, 0x64, 0x2c
        /*0054*/ 	.byte	0x20, 0x25, 0x64, 0x29, 0x20, 0x67, 0x72, 0x69, 0x64, 0x6d, 0x28, 0x25, 0x64, 0x2c, 0x20, 0x25
        /*0064*/ 	.byte	0x64, 0x2c, 0x20, 0x25, 0x64, 0x29, 0x2c, 0x20, 0x62, 0x6c, 0x6f, 0x63, 0x6b, 0x44, 0x69, 0x6d
        /*0074*/ 	.byte	0x28, 0x25, 0x64, 0x2c, 0x20, 0x25, 0x64, 0x2c, 0x20, 0x25, 0x64, 0x29, 0x0a, 0x00
.L_1:


//--------------------- .nv.shared.reserved.0     --------------------------
	.section	.nv.shared.reserved.0,"aw",@nobits
	.weak		__nv_reservedSMEM_offset_0_alias
	.size		__nv_reservedSMEM_offset_0_alias, 0, 64
	.other		__nv_reservedSMEM_offset_0_alias,@"STO_CUDA_RESERVED_SHARED STV_DEFAULT"
__nv_reservedSMEM_offset_0_alias:
	.zero		0
	.zero		64


//--------------------- .nv.constant0._Z7dimTestv --------------------------
	.section	.nv.constant0._Z7dimTestv,"a",@progbits
	.sectionflags	@""
	.align	4
.nv.constant0._Z7dimTestv:
	.zero		896


//--------------------- .nv.constant0._Z12helloFromGPUv --------------------------
	.section	.nv.constant0._Z12helloFromGPUv,"a",@progbits
	.sectionflags	@""
	.align	4
.nv.constant0._Z12helloFromGPUv:
	.zero		896


//--------------------- SYMBOLS --------------------------

	.type		.nv.reservedSmem.offset0,@object
	.size		.nv.reservedSmem.offset0,0x4
	.type		vprintf,@function
